	.headerflags	@"EF_CUDA_TEXMODE_UNIFIED EF_CUDA_64BIT_ADDRESS EF_CUDA_ACCELERATORS EF_CUDA_SM90 EF_CUDA_VIRTUAL_SM(EF_CUDA_SM90)"
	.elftype	@"ET_EXEC"


//--------------------- .nv.info                  --------------------------
	.section	.nv.info,"",@"SHT_CUDA_INFO"
	.align	4


	//----- nvinfo : EIATTR_REGCOUNT
	.align		4
        /*0000*/ 	.byte	0x04, 0x2f
        /*0002*/ 	.short	(.L_2 - .L_1)
	.align		4
.L_1:
        /*0004*/ 	.word	index@(triton_poi_fused_native_group_norm_relu_11)
        /*0008*/ 	.word	0x00000028


	//----- nvinfo : EIATTR_MIN_STACK_SIZE
	.align		4
.L_2:
        /*000c*/ 	.byte	0x04, 0x12
        /*000e*/ 	.short	(.L_4 - .L_3)
	.align		4
.L_3:
        /*0010*/ 	.word	index@(triton_poi_fused_native_group_norm_relu_11)
        /*0014*/ 	.word	0x00000000


	//----- nvinfo : EIATTR_FRAME_SIZE
	.align		4
.L_4:
        /*0018*/ 	.byte	0x04, 0x11
        /*001a*/ 	.short	(.L_6 - .L_5)
	.align		4
.L_5:
        /*001c*/ 	.word	index@(triton_poi_fused_native_group_norm_relu_11)
        /*0020*/ 	.word	0x00000000


	//----- nvinfo : EIATTR_MIN_STACK_SIZE
	.align		4
.L_6:
        /*0024*/ 	.byte	0x04, 0x12
        /*0026*/ 	.short	(.L_8 - .L_7)
	.align		4
.L_7:
        /*0028*/ 	.word	index@(triton_poi_fused_native_group_norm_relu_11)
        /*002c*/ 	.word	0x00000000
.L_8:


//--------------------- .nv.info.triton_poi_fused_native_group_norm_relu_11 --------------------------
	.section	.nv.info.triton_poi_fused_native_group_norm_relu_11,"",@"SHT_CUDA_INFO"
	.sectionflags	@""
	.align	4


	//----- nvinfo : EIATTR_CUDA_API_VERSION
	.align		4
        /*0000*/ 	.byte	0x04, 0x37
        /*0002*/ 	.short	(.L_10 - .L_9)
.L_9:
        /*0004*/ 	.word	0x0000007c


	//----- nvinfo : EIATTR_KPARAM_INFO
	.align		4
.L_10:
        /*0008*/ 	.byte	0x04, 0x17
        /*000a*/ 	.short	(.L_12 - .L_11)
.L_11:
        /*000c*/ 	.word	0x00000000
        /*0010*/ 	.short	0x0007
        /*0012*/ 	.short	0x0038
        /*0014*/ 	.byte	0x00, 0xf0, 0x11, 0x00


	//----- nvinfo : EIATTR_KPARAM_INFO
	.align		4
.L_12:
        /*0018*/ 	.byte	0x04, 0x17
        /*001a*/ 	.short	(.L_14 - .L_13)
.L_13:
        /*001c*/ 	.word	0x00000000
        /*0020*/ 	.short	0x0006
        /*0022*/ 	.short	0x0030
        /*0024*/ 	.byte	0x00, 0xf4, 0x21, 0x00


	//----- nvinfo : EIATTR_KPARAM_INFO
	.align		4
.L_14:
        /*0028*/ 	.byte	0x04, 0x17
        /*002a*/ 	.short	(.L_16 - .L_15)
.L_15:
        /*002c*/ 	.word	0x00000000
        /*0030*/ 	.short	0x0005
        /*0032*/ 	.short	0x0028
        /*0034*/ 	.byte	0x00, 0xf4, 0x21, 0x00


	//----- nvinfo : EIATTR_KPARAM_INFO
	.align		4
.L_16:
        /*0038*/ 	.byte	0x04, 0x17
        /*003a*/ 	.short	(.L_18 - .L_17)
.L_17:
        /*003c*/ 	.word	0x00000000
        /*0040*/ 	.short	0x0004
        /*0042*/ 	.short	0x0020
        /*0044*/ 	.byte	0x00, 0xf4, 0x21, 0x00


	//----- nvinfo : EIATTR_KPARAM_INFO
	.align		4
.L_18:
        /*0048*/ 	.byte	0x04, 0x17
        /*004a*/ 	.short	(.L_20 - .L_19)
.L_19:
        /*004c*/ 	.word	0x00000000
        /*0050*/ 	.short	0x0003
        /*0052*/ 	.short	0x0018
        /*0054*/ 	.byte	0x00, 0xf4, 0x21, 0x00


	//----- nvinfo : EIATTR_KPARAM_INFO
	.align		4
.L_20:
        /*0058*/ 	.byte	0x04, 0x17
        /*005a*/ 	.short	(.L_22 - .L_21)
.L_21:
        /*005c*/ 	.word	0x00000000
        /*0060*/ 	.short	0x0002
        /*0062*/ 	.short	0x0010
        /*0064*/ 	.byte	0x00, 0xf4, 0x21, 0x00


	//----- nvinfo : EIATTR_KPARAM_INFO
	.align		4
.L_22:
        /*0068*/ 	.byte	0x04, 0x17
        /*006a*/ 	.short	(.L_24 - .L_23)
.L_23:
        /*006c*/ 	.word	0x00000000
        /*0070*/ 	.short	0x0001
        /*0072*/ 	.short	0x0008
        /*0074*/ 	.byte	0x00, 0xf4, 0x21, 0x00


	//----- nvinfo : EIATTR_KPARAM_INFO
	.align		4
.L_24:
        /*0078*/ 	.byte	0x04, 0x17
        /*007a*/ 	.short	(.L_26 - .L_25)
.L_25:
        /*007c*/ 	.word	0x00000000
        /*0080*/ 	.short	0x0000
        /*0082*/ 	.short	0x0000
        /*0084*/ 	.byte	0x00, 0xf4, 0x21, 0x00


	//----- nvinfo : EIATTR_SPARSE_MMA_MASK
	.align		4
.L_26:
        /*0088*/ 	.byte	0x03, 0x50
        /*008a*/ 	.short	0x0000


	//----- nvinfo : EIATTR_MAXREG_COUNT
	.align		4
        /*008c*/ 	.byte	0x03, 0x1b
        /*008e*/ 	.short	0x00ff


	//----- nvinfo : EIATTR_EXIT_INSTR_OFFSETS
	.align		4
        /*0090*/ 	.byte	0x04, 0x1c
        /*0092*/ 	.short	(.L_28 - .L_27)


	//   ....[0]....
.L_27:
        /*0094*/ 	.word	0x00000ec0


	//----- nvinfo : EIATTR_REQNTID
	.align		4
.L_28:
        /*0098*/ 	.byte	0x04, 0x10
        /*009a*/ 	.short	(.L_30 - .L_29)
.L_29:
        /*009c*/ 	.word	0x00000080
        /*00a0*/ 	.word	0x00000001
        /*00a4*/ 	.word	0x00000001


	//----- nvinfo : EIATTR_CBANK_PARAM_SIZE
	.align		4
.L_30:
        /*00a8*/ 	.byte	0x03, 0x19
        /*00aa*/ 	.short	0x003c


	//----- nvinfo : EIATTR_PARAM_CBANK
	.align		4
        /*00ac*/ 	.byte	0x04, 0x0a
        /*00ae*/ 	.short	(.L_32 - .L_31)
	.align		4
.L_31:
        /*00b0*/ 	.word	index@(.nv.constant0.triton_poi_fused_native_group_norm_relu_11)
        /*00b4*/ 	.short	0x0210
        /*00b6*/ 	.short	0x003c


	//----- nvinfo : EIATTR_SW_WAR
	.align		4
.L_32:
        /*00b8*/ 	.byte	0x04, 0x36
        /*00ba*/ 	.short	(.L_34 - .L_33)
.L_33:
        /*00bc*/ 	.word	0x00000008
.L_34:


//--------------------- .nv.callgraph             --------------------------
	.section	.nv.callgraph,"",@"SHT_CUDA_CALLGRAPH"
	.align	4
	.sectionentsize	8
	.align		4
        /*0000*/ 	.word	0x00000000
	.align		4
        /*0004*/ 	.word	0xffffffff
	.align		4
        /*0008*/ 	.word	0x00000000
	.align		4
        /*000c*/ 	.word	0xfffffffe
	.align		4
        /*0010*/ 	.word	0x00000000
	.align		4
        /*0014*/ 	.word	0xfffffffd
	.align		4
        /*0018*/ 	.word	0x00000000
	.align		4
        /*001c*/ 	.word	0xfffffffc


//--------------------- .nv.constant4             --------------------------
	.section	.nv.constant4,"a",@progbits
	.align	8
	.align		8
.nv.constant4:
        /*0000*/ 	.dword	_$_str


//--------------------- .text.triton_poi_fused_native_group_norm_relu_11 --------------------------
	.section	.text.triton_poi_fused_native_group_norm_relu_11,"ax",@progbits
	.align	128
        .global         triton_poi_fused_native_group_norm_relu_11
        .type           triton_poi_fused_native_group_norm_relu_11,@function
        .size           triton_poi_fused_native_group_norm_relu_11,(.L_x_1 - triton_poi_fused_native_group_norm_relu_11)
        .other          triton_poi_fused_native_group_norm_relu_11,@"STO_CUDA_ENTRY STV_DEFAULT"
triton_poi_fused_native_group_norm_relu_11:
.text.triton_poi_fused_native_group_norm_relu_11:
[----:B------:R-:W-:Y:S01]  /*0000*/  LDC R1, c[0x0][0x28] ;  /* 0x00000a00ff017b82 */ /* 0x000fe20000000800 */
[----:B------:R-:W1:Y:S07]  /*0010*/  S2R R0, SR_TID.X ;  /* 0x0000000000007919 */ /* 0x000e6e0000002100 */
[----:B------:R-:W2:Y:S01]  /*0020*/  LDC.64 R4, c[0x0][0x210] ;  /* 0x00008400ff047b82 */ /* 0x000ea20000000a00 */
[----:B------:R-:W-:Y:S01]  /*0030*/  ULDC.64 UR4, c[0x0][0x208] ;  /* 0x0000820000047ab9 */ /* 0x000fe20000000a00 */
[----:B------:R-:W3:Y:S06]  /*0040*/  S2R R3, SR_CTAID.X ;  /* 0x0000000000037919 */ /* 0x000eec0000002500 */
[----:B------:R-:W4:Y:S01]  /*0050*/  LDC.64 R6, c[0x0][0x218] ;  /* 0x00008600ff067b82 */ /* 0x000f220000000a00 */
[----:B-1----:R-:W-:-:S05]  /*0060*/  IMAD.SHL.U32 R0, R0, 0x4, RZ ;  /* 0x0000000400007824 */ /* 0x002fca00078e00ff */
[----:B------:R-:W-:-:S05]  /*0070*/  LOP3.LUT R0, R0, 0x1fc, RZ, 0xc0, !PT ;  /* 0x000001fc00007812 */ /* 0x000fca00078ec0ff */
[----:B---3--:R-:W-:-:S04]  /*0080*/  IMAD R20, R3, 0x400, R0 ;  /* 0x0000040003147824 */ /* 0x008fc800078e0200 */
[----:B--2---:R-:W-:-:S04]  /*0090*/  IMAD.WIDE R4, R20, 0x4, R4 ;  /* 0x0000000414047825 */ /* 0x004fc800078e0204 */
[C---:B----4-:R-:W-:Y:S01]  /*00a0*/  IMAD.WIDE R6, R20.reuse, 0x4, R6 ;  /* 0x0000000414067825 */ /* 0x050fe200078e0206 */
[----:B------:R-:W2:Y:S04]  /*00b0*/  LDG.E.128 R16, desc[UR4][R4.64] ;  /* 0x0000000404107981 */ /* 0x000ea8000c1e1d00 */
[----:B------:R-:W2:Y:S04]  /*00c0*/  LDG.E.128 R24, desc[UR4][R6.64] ;  /* 0x0000000406187981 */ /* 0x000ea8000c1e1d00 */
[----:B------:R-:W3:Y:S04]  /*00d0*/  LDG.E.128 R8, desc[UR4][R4.64+0x800] ;  /* 0x0008000404087981 */ /* 0x000ee8000c1e1d00 */
[----:B------:R1:W3:Y:S01]  /*00e0*/  LDG.E.128 R12, desc[UR4][R6.64+0x800] ;  /* 0x00080004060c7981 */ /* 0x0002e2000c1e1d00 */
[----:B------:R-:W-:Y:S01]  /*00f0*/  IADD3 R2, R20, 0x1, RZ ;  /* 0x0000000114027810 */ /* 0x000fe20007ffe0ff */
[----:B------:R-:W-:-:S04]  /*0100*/  VIADD R0, R20, 0x2 ;  /* 0x0000000214007836 */ /* 0x000fc80000000000 */
[----:B------:R-:W-:-:S04]  /*0110*/  IMAD.HI R3, R2, 0x2aaaaaab, RZ ;  /* 0x2aaaaaab02037827 */ /* 0x000fc800078e02ff */
[----:B------:R-:W-:Y:S01]  /*0120*/  IMAD.HI R21, R0, 0x2aaaaaab, RZ ;  /* 0x2aaaaaab00157827 */ /* 0x000fe200078e02ff */
[----:B------:R-:W-:Y:S01]  /*0130*/  SHF.R.U32.HI R22, RZ, 0x1f, R3 ;  /* 0x0000001fff167819 */ /* 0x000fe20000011603 */
[----:B-1----:R-:W1:Y:S03]  /*0140*/  LDC.64 R6, c[0x0][0x220] ;  /* 0x00008800ff067b82 */ /* 0x002e660000000a00 */
[----:B------:R-:W-:Y:S02]  /*0150*/  LEA.HI R3, R3, R22, RZ, 0x1b ;  /* 0x0000001603037211 */ /* 0x000fe400078fd8ff */
[----:B------:R-:W-:-:S03]  /*0160*/  SHF.R.U32.HI R22, RZ, 0x1f, R21 ;  /* 0x0000001fff167819 */ /* 0x000fc60000011615 */
[----:B------:R-:W-:Y:S01]  /*0170*/  IMAD R2, R3, -0xc0, R2 ;  /* 0xffffff4003027824 */ /* 0x000fe200078e0202 */
[----:B------:R-:W-:-:S04]  /*0180*/  LEA.HI R21, R21, R22, RZ, 0x1b ;  /* 0x0000001615157211 */ /* 0x000fc800078fd8ff */
[----:B------:R-:W-:Y:S01]  /*0190*/  PRMT R3, R2, 0x9910, RZ ;  /* 0x0000991002037816 */ /* 0x000fe200000000ff */
[----:B------:R-:W-:-:S03]  /*01a0*/  IMAD R0, R21, -0xc0, R0 ;  /* 0xffffff4015007824 */ /* 0x000fc600078e0200 */
[----:B------:R-:W-:Y:S02]  /*01b0*/  SHF.R.S32.HI R3, RZ, 0xf, R3 ;  /* 0x0000000fff037819 */ /* 0x000fe40000011403 */
[----:B------:R-:W-:Y:S02]  /*01c0*/  PRMT R4, R0, 0x9910, RZ ;  /* 0x0000991000047816 */ /* 0x000fe400000000ff */
[----:B------:R-:W-:Y:S02]  /*01d0*/  LOP3.LUT R3, R3, 0xffff, RZ, 0xc0, !PT ;  /* 0x0000ffff03037812 */ /* 0x000fe400078ec0ff */
[----:B------:R-:W-:Y:S02]  /*01e0*/  SHF.R.S32.HI R4, RZ, 0xf, R4 ;  /* 0x0000000fff047819 */ /* 0x000fe40000011404 */
[----:B------:R-:W-:Y:S01]  /*01f0*/  LEA.HI R3, R3, R2, RZ, 0x15 ;  /* 0x0000000203037211 */ /* 0x000fe200078fa8ff */
[----:B------:R-:W-:Y:S01]  /*0200*/  IMAD.HI R2, R20, 0x2aaaaaab, RZ ;  /* 0x2aaaaaab14027827 */ /* 0x000fe200078e02ff */
[----:B------:R-:W-:-:S02]  /*0210*/  LOP3.LUT R5, R4, 0xffff, RZ, 0xc0, !PT ;  /* 0x0000ffff04057812 */ /* 0x000fc400078ec0ff */
[----:B------:R-:W-:Y:S02]  /*0220*/  PRMT R4, R3, 0x9910, RZ ;  /* 0x0000991003047816 */ /* 0x000fe400000000ff */
[----:B------:R-:W-:Y:S02]  /*0230*/  LEA.HI R0, R5, R0, RZ, 0x15 ;  /* 0x0000000005007211 */ /* 0x000fe400078fa8ff */
[----:B------:R-:W-:Y:S02]  /*0240*/  SHF.R.S32.HI R4, RZ, 0x5, R4 ;  /* 0x00000005ff047819 */ /* 0x000fe40000011404 */
[----:B------:R-:W-:Y:S02]  /*0250*/  SHF.R.U32.HI R3, RZ, 0x1f, R2 ;  /* 0x0000001fff037819 */ /* 0x000fe40000011602 */
[----:B------:R-:W-:Y:S02]  /*0260*/  PRMT R31, R4, 0x9910, RZ ;  /* 0x00009910041f7816 */ /* 0x000fe400000000ff */
[----:B------:R-:W4:Y:S01]  /*0270*/  LDC.64 R4, c[0x0][0x228] ;  /* 0x00008a00ff047b82 */ /* 0x000f220000000a00 */
[----:B------:R-:W-:-:S02]  /*0280*/  PRMT R22, R0, 0x9910, RZ ;  /* 0x0000991000167816 */ /* 0x000fc400000000ff */
[CC--:B------:R-:W-:Y:S02]  /*0290*/  LEA.HI.SX32 R0, R2.reuse, R3.reuse, 0xf ;  /* 0x0000000302007211 */ /* 0x0c0fe400078f7aff */
[----:B------:R-:W-:Y:S02]  /*02a0*/  LEA.HI R21, R2, R3, RZ, 0x1b ;  /* 0x0000000302157211 */ /* 0x000fe400078fd8ff */
[----:B------:R-:W-:Y:S01]  /*02b0*/  SHF.R.S32.HI R2, RZ, 0x5, R22 ;  /* 0x00000005ff027819 */ /* 0x000fe20000011416 */
[----:B------:R-:W-:-:S03]  /*02c0*/  IMAD R31, R0, 0x6, R31 ;  /* 0x00000006001f7824 */ /* 0x000fc600078e021f */
[----:B------:R-:W-:Y:S01]  /*02d0*/  PRMT R29, R2, 0x9910, RZ ;  /* 0x00009910021d7816 */ /* 0x000fe200000000ff */
[----:B-1----:R-:W-:-:S04]  /*02e0*/  IMAD.WIDE R34, R31, 0x4, R6 ;  /* 0x000000041f227825 */ /* 0x002fc800078e0206 */
[----:B------:R-:W-:Y:S01]  /*02f0*/  IMAD R29, R0, 0x6, R29 ;  /* 0x00000006001d7824 */ /* 0x000fe200078e021d */
[----:B------:R-:W5:Y:S01]  /*0300*/  LDG.E.EL R2, desc[UR4][R34.64] ;  /* 0x0000000422027981 */ /* 0x000f62000c2e1900 */
[----:B----4-:R-:W-:-:S05]  /*0310*/  IMAD.WIDE R30, R31, 0x4, R4 ;  /* 0x000000041f1e7825 */ /* 0x010fca00078e0204 */
[----:B------:R-:W4:Y:S01]  /*0320*/  LDG.E.EL R23, desc[UR4][R30.64] ;  /* 0x000000041e177981 */ /* 0x000f22000c2e1900 */
[----:B------:R-:W-:-:S05]  /*0330*/  IMAD.WIDE R32, R29, 0x4, R6 ;  /* 0x000000041d207825 */ /* 0x000fca00078e0206 */
[----:B------:R-:W4:Y:S01]  /*0340*/  LDG.E.EL R3, desc[UR4][R32.64] ;  /* 0x0000000420037981 */ /* 0x000f22000c2e1900 */
[----:B------:R-:W-:-:S05]  /*0350*/  IMAD.WIDE R28, R29, 0x4, R4 ;  /* 0x000000041d1c7825 */ /* 0x000fca00078e0204 */
[----:B------:R1:W4:Y:S01]  /*0360*/  LDG.E.EL R22, desc[UR4][R28.64] ;  /* 0x000000041c167981 */ /* 0x000322000c2e1900 */
[----:B--2---:R-:W-:Y:S01]  /*0370*/  FADD R27, R19, R27 ;  /* 0x0000001b131b7221 */ /* 0x004fe20000000000 */
[----:B------:R-:W-:Y:S02]  /*0380*/  IMAD R19, R21, -0xc0, R20 ;  /* 0xffffff4015137824 */ /* 0x000fe400078e0214 */
[----:B------:R-:W-:-:S03]  /*0390*/  FADD R18, R18, R26 ;  /* 0x0000001a12127221 */ /* 0x000fc60000000000 */
[----:B------:R-:W-:Y:S01]  /*03a0*/  PRMT R21, R19, 0x9910, RZ ;  /* 0x0000991013157816 */ /* 0x000fe200000000ff */
[----:B------:R-:W-:-:S03]  /*03b0*/  FADD R16, R16, R24 ;  /* 0x0000001810107221 */ /* 0x000fc60000000000 */
[----:B------:R-:W-:Y:S02]  /*03c0*/  SHF.R.S32.HI R21, RZ, 0xf, R21 ;  /* 0x0000000fff157819 */ /* 0x000fe40000011415 */
[----:B------:R-:W-:Y:S02]  /*03d0*/  IADD3 R24, R20, 0x3, RZ ;  /* 0x0000000314187810 */ /* 0x000fe40007ffe0ff */
[----:B------:R-:W-:-:S04]  /*03e0*/  LOP3.LUT R26, R21, 0xffff, RZ, 0xc0, !PT ;  /* 0x0000ffff151a7812 */ /* 0x000fc800078ec0ff */
[----:B------:R-:W-:Y:S01]  /*03f0*/  LEA.HI R21, R26, R19, RZ, 0x15 ;  /* 0x000000131a157211 */ /* 0x000fe200078fa8ff */
[----:B------:R-:W-:-:S05]  /*0400*/  IMAD.HI R26, R24, 0x2aaaaaab, RZ ;  /* 0x2aaaaaab181a7827 */ /* 0x000fca00078e02ff */
[----:B01----:R-:W-:-:S04]  /*0410*/  SHF.R.U32.HI R29, RZ, 0x1f, R26 ;  /* 0x0000001fff1d7819 */ /* 0x003fc8000001161a */
[----:B------:R-:W-:Y:S02]  /*0420*/  LEA.HI R29, R26, R29, RZ, 0x1b ;  /* 0x0000001d1a1d7211 */ /* 0x000fe400078fd8ff */
[----:B------:R-:W-:-:S03]  /*0430*/  PRMT R21, R21, 0x9910, RZ ;  /* 0x0000991015157816 */ /* 0x000fc600000000ff */
[----:B------:R-:W-:Y:S01]  /*0440*/  IMAD R29, R29, -0xc0, R24 ;  /* 0xffffff401d1d7824 */ /* 0x000fe200078e0218 */
[----:B------:R-:W-:-:S04]  /*0450*/  SHF.R.S32.HI R21, RZ, 0x5, R21 ;  /* 0x00000005ff157819 */ /* 0x000fc80000011415 */
[----:B------:R-:W-:Y:S02]  /*0460*/  PRMT R24, R29, 0x9910, RZ ;  /* 0x000099101d187816 */ /* 0x000fe400000000ff */
[----:B------:R-:W-:Y:S02]  /*0470*/  PRMT R21, R21, 0x9910, RZ ;  /* 0x0000991015157816 */ /* 0x000fe400000000ff */
[----:B------:R-:W-:Y:S01]  /*0480*/  SHF.R.S32.HI R24, RZ, 0xf, R24 ;  /* 0x0000000fff187819 */ /* 0x000fe20000011418 */
[----:B------:R-:W-:-:S03]  /*0490*/  FADD R25, R17, R25 ;  /* 0x0000001911197221 */ /* 0x000fc60000000000 */
[----:B------:R-:W-:Y:S01]  /*04a0*/  LOP3.LUT R24, R24, 0xffff, RZ, 0xc0, !PT ;  /* 0x0000ffff18187812 */ /* 0x000fe200078ec0ff */
[----:B------:R-:W-:Y:S02]  /*04b0*/  IMAD R17, R0, 0x6, R21 ;  /* 0x0000000600117824 */ /* 0x000fe400078e0215 */
[----:B---3--:R-:W-:Y:S01]  /*04c0*/  FADD R21, R11, R15 ;  /* 0x0000000f0b157221 */ /* 0x008fe20000000000 */
[----:B------:R-:W-:Y:S01]  /*04d0*/  FADD R10, R10, R14 ;  /* 0x0000000e0a0a7221 */ /* 0x000fe20000000000 */
[----:B------:R-:W-:Y:S01]  /*04e0*/  LEA.HI R29, R24, R29, RZ, 0x15 ;  /* 0x0000001d181d7211 */ /* 0x000fe200078fa8ff */
[----:B------:R-:W-:-:S03]  /*04f0*/  IMAD.WIDE R14, R17, 0x4, R6 ;  /* 0x00000004110e7825 */ /* 0x000fc600078e0206 */
[----:B------:R-:W-:Y:S02]  /*0500*/  PRMT R24, R29, 0x9910, RZ ;  /* 0x000099101d187816 */ /* 0x000fe400000000ff */
[----:B------:R0:W2:Y:S02]  /*0510*/  LDG.E.EL R11, desc[UR4][R14.64] ;  /* 0x000000040e0b7981 */ /* 0x0000a4000c2e1900 */
[----:B0-----:R-:W-:-:S04]  /*0520*/  SHF.R.S32.HI R14, RZ, 0x5, R24 ;  /* 0x00000005ff0e7819 */ /* 0x001fc80000011418 */
[----:B------:R-:W-:-:S05]  /*0530*/  PRMT R31, R14, 0x9910, RZ ;  /* 0x000099100e1f7816 */ /* 0x000fca00000000ff */
[----:B------:R-:W-:-:S04]  /*0540*/  IMAD R31, R0, 0x6, R31 ;  /* 0x00000006001f7824 */ /* 0x000fc800078e021f */
[----:B------:R-:W-:-:S05]  /*0550*/  IMAD.WIDE R28, R31, 0x4, R6 ;  /* 0x000000041f1c7825 */ /* 0x000fca00078e0206 */
[----:B------:R0:W3:Y:S01]  /*0560*/  LDG.E.EL R14, desc[UR4][R28.64] ;  /* 0x000000041c0e7981 */ /* 0x0000e2000c2e1900 */
[----:B------:R-:W-:Y:S02]  /*0570*/  VIADD R15, R20, 0x200 ;  /* 0x00000200140f7836 */ /* 0x000fe40000000000 */
[----:B------:R-:W-:Y:S02]  /*0580*/  FADD R9, R9, R13 ;  /* 0x0000000d09097221 */ /* 0x000fe40000000000 */
[----:B------:R-:W-:-:S04]  /*0590*/  IMAD.HI R13, R15, 0x2aaaaaab, RZ ;  /* 0x2aaaaaab0f0d7827 */ /* 0x000fc800078e02ff */
[----:B------:R-:W-:Y:S01]  /*05a0*/  FADD R8, R8, R12 ;  /* 0x0000000c08087221 */ /* 0x000fe20000000000 */
[----:B------:R-:W-:-:S04]  /*05b0*/  SHF.R.U32.HI R0, RZ, 0x1f, R13 ;  /* 0x0000001fff007819 */ /* 0x000fc8000001160d */
[----:B------:R-:W-:-:S05]  /*05c0*/  LEA.HI R12, R13, R0, RZ, 0x1b ;  /* 0x000000000d0c7211 */ /* 0x000fca00078fd8ff */
[----:B------:R-:W-:Y:S01]  /*05d0*/  IMAD R15, R12, -0xc0, R15 ;  /* 0xffffff400c0f7824 */ /* 0x000fe200078e020f */
[----:B------:R-:W-:Y:S02]  /*05e0*/  IADD3 R12, R20, 0x201, RZ ;  /* 0x00000201140c7810 */ /* 0x000fe40007ffe0ff */
[----:B------:R-:W-:Y:S01]  /*05f0*/  LEA.HI.SX32 R13, R13, R0, 0xf ;  /* 0x000000000d0d7211 */ /* 0x000fe200078f7aff */
[----:B-----5:R-:W-:Y:S01]  /*0600*/  FADD R0, -R2, R25 ;  /* 0x0000001902007221 */ /* 0x020fe20000000100 */
[----:B0-----:R-:W-:Y:S02]  /*0610*/  IMAD.MOV.U32 R29, RZ, RZ, 0x37000000 ;  /* 0x37000000ff1d7424 */ /* 0x001fe400078e00ff */
[----:B------:R-:W-:-:S04]  /*0620*/  IMAD.HI R2, R12, 0x2aaaaaab, RZ ;  /* 0x2aaaaaab0c027827 */ /* 0x000fc800078e02ff */
[----:B----4-:R-:W-:Y:S01]  /*0630*/  FFMA R24, R23, R29, 9.9999997473787516356e-06 ;  /* 0x3727c5ac17187423 */ /* 0x010fe2000000001d */
[----:B------:R-:W-:-:S04]  /*0640*/  SHF.R.U32.HI R23, RZ, 0x1f, R2 ;  /* 0x0000001fff177819 */ /* 0x000fc80000011602 */
[----:B------:R-:W-:Y:S02]  /*0650*/  LEA.HI R25, R2, R23, RZ, 0x1b ;  /* 0x0000001702197211 */ /* 0x000fe400078fd8ff */
[----:B------:R0:W1:Y:S01]  /*0660*/  MUFU.RSQ R23, R24 ;  /* 0x0000001800177308 */ /* 0x0000620000001400 */
[----:B------:R-:W-:Y:S01]  /*0670*/  IADD3 R26, R20, 0x202, RZ ;  /* 0x00000202141a7810 */ /* 0x000fe20007ffe0ff */
[----:B------:R-:W-:Y:S01]  /*0680*/  FADD R3, -R3, R18 ;  /* 0x0000001203037221 */ /* 0x000fe20000000100 */
[----:B------:R-:W-:-:S03]  /*0690*/  IMAD R18, R25, -0xc0, R12 ;  /* 0xffffff4019127824 */ /* 0x000fc600078e020c */
[----:B------:R-:W-:-:S04]  /*06a0*/  IMAD.HI R12, R26, 0x2aaaaaab, RZ ;  /* 0x2aaaaaab1a0c7827 */ /* 0x000fc800078e02ff */
[----:B------:R-:W-:Y:S01]  /*06b0*/  FFMA R28, R22, R29, 9.9999997473787516356e-06 ;  /* 0x3727c5ac161c7423 */ /* 0x000fe2000000001d */
[----:B0-----:R-:W-:-:S04]  /*06c0*/  IMAD.WIDE R24, R17, 0x4, R4 ;  /* 0x0000000411187825 */ /* 0x001fc800078e0204 */
[----:B-1----:R-:W-:Y:S01]  /*06d0*/  FMUL R0, R23, R0 ;  /* 0x0000000017007220 */ /* 0x002fe20000400000 */
[----:B------:R-:W-:Y:S01]  /*06e0*/  SHF.R.U32.HI R23, RZ, 0x1f, R12 ;  /* 0x0000001fff177819 */ /* 0x000fe2000001160c */
[----:B------:R-:W-:Y:S01]  /*06f0*/  VIADD R17, R20, 0x203 ;  /* 0x0000020314117836 */ /* 0x000fe20000000000 */
[----:B------:R0:W1:Y:S02]  /*0700*/  MUFU.RSQ R2, R28 ;  /* 0x0000001c00027308 */ /* 0x0000640000001400 */
[----:B------:R-:W-:Y:S01]  /*0710*/  LEA.HI R23, R12, R23, RZ, 0x1b ;  /* 0x000000170c177211 */ /* 0x000fe200078fd8ff */
[----:B0-----:R-:W-:-:S04]  /*0720*/  IMAD.HI R28, R17, 0x2aaaaaab, RZ ;  /* 0x2aaaaaab111c7827 */ /* 0x001fc800078e02ff */
[----:B------:R-:W-:Y:S02]  /*0730*/  IMAD R26, R23, -0xc0, R26 ;  /* 0xffffff40171a7824 */ /* 0x000fe400078e021a */
[----:B------:R-:W-:Y:S01]  /*0740*/  IMAD.WIDE R22, R31, 0x4, R4 ;  /* 0x000000041f167825 */ /* 0x000fe200078e0204 */
[----:B------:R-:W-:-:S04]  /*0750*/  SHF.R.U32.HI R31, RZ, 0x1f, R28 ;  /* 0x0000001fff1f7819 */ /* 0x000fc8000001161c */
[----:B------:R-:W-:Y:S01]  /*0760*/  LEA.HI R28, R28, R31, RZ, 0x1b ;  /* 0x0000001f1c1c7211 */ /* 0x000fe200078fd8ff */
[----:B-1----:R-:W-:Y:S01]  /*0770*/  FMUL R3, R2, R3 ;  /* 0x0000000302037220 */ /* 0x002fe20000400000 */
[----:B------:R-:W-:Y:S01]  /*0780*/  PRMT R30, R26, 0x9910, RZ ;  /* 0x000099101a1e7816 */ /* 0x000fe200000000ff */
[----:B------:R0:W4:Y:S02]  /*0790*/  LDG.E.EL R12, desc[UR4][R22.64] ;  /* 0x00000004160c7981 */ /* 0x000124000c2e1900 */
[----:B------:R-:W-:Y:S01]  /*07a0*/  IMAD R17, R28, -0xc0, R17 ;  /* 0xffffff401c117824 */ /* 0x000fe200078e0211 */
[----:B------:R-:W-:Y:S01]  /*07b0*/  PRMT R28, R18, 0x9910, RZ ;  /* 0x00009910121c7816 */ /* 0x000fe200000000ff */
[----:B------:R1:W5:Y:S03]  /*07c0*/  LDG.E.EL R2, desc[UR4][R24.64] ;  /* 0x0000000418027981 */ /* 0x000366000c2e1900 */
[----:B0-----:R-:W-:-:S02]  /*07d0*/  PRMT R23, R17, 0x9910, RZ ;  /* 0x0000991011177816 */ /* 0x001fc400000000ff */
[----:B------:R-:W-:Y:S02]  /*07e0*/  PRMT R22, R15, 0x9910, RZ ;  /* 0x000099100f167816 */ /* 0x000fe400000000ff */
[----:B-1----:R-:W-:Y:S02]  /*07f0*/  SHF.R.S32.HI R25, RZ, 0xf, R30 ;  /* 0x0000000fff197819 */ /* 0x002fe4000001141e */
[----:B------:R-:W-:Y:S02]  /*0800*/  SHF.R.S32.HI R24, RZ, 0xf, R28 ;  /* 0x0000000fff187819 */ /* 0x000fe4000001141c */
[----:B------:R-:W-:Y:S02]  /*0810*/  SHF.R.S32.HI R23, RZ, 0xf, R23 ;  /* 0x0000000fff177819 */ /* 0x000fe40000011417 */
[----:B------:R-:W-:Y:S02]  /*0820*/  LOP3.LUT R25, R25, 0xffff, RZ, 0xc0, !PT ;  /* 0x0000ffff19197812 */ /* 0x000fe400078ec0ff */
[----:B------:R-:W-:-:S02]  /*0830*/  SHF.R.S32.HI R22, RZ, 0xf, R22 ;  /* 0x0000000fff167819 */ /* 0x000fc40000011416 */
[----:B------:R-:W-:Y:S02]  /*0840*/  LOP3.LUT R31, R24, 0xffff, RZ, 0xc0, !PT ;  /* 0x0000ffff181f7812 */ /* 0x000fe400078ec0ff */
[----:B------:R-:W-:Y:S02]  /*0850*/  LOP3.LUT R28, R23, 0xffff, RZ, 0xc0, !PT ;  /* 0x0000ffff171c7812 */ /* 0x000fe400078ec0ff */
[----:B------:R-:W-:Y:S02]  /*0860*/  LEA.HI R26, R25, R26, RZ, 0x15 ;  /* 0x0000001a191a7211 */ /* 0x000fe400078fa8ff */
[----:B------:R-:W-:Y:S02]  /*0870*/  LOP3.LUT R24, R22, 0xffff, RZ, 0xc0, !PT ;  /* 0x0000ffff16187812 */ /* 0x000fe400078ec0ff */
[----:B------:R-:W-:Y:S02]  /*0880*/  LEA.HI R18, R31, R18, RZ, 0x15 ;  /* 0x000000121f127211 */ /* 0x000fe400078fa8ff */
[----:B------:R-:W-:-:S02]  /*0890*/  LEA.HI R22, R28, R17, RZ, 0x15 ;  /* 0x000000111c167211 */ /* 0x000fc400078fa8ff */
[----:B------:R-:W-:Y:S02]  /*08a0*/  LEA.HI R17, R24, R15, RZ, 0x15 ;  /* 0x0000000f18117211 */ /* 0x000fe400078fa8ff */
[----:B------:R-:W-:Y:S02]  /*08b0*/  PRMT R26, R26, 0x9910, RZ ;  /* 0x000099101a1a7816 */ /* 0x000fe400000000ff */
[----:B------:R-:W-:Y:S02]  /*08c0*/  PRMT R18, R18, 0x9910, RZ ;  /* 0x0000991012127816 */ /* 0x000fe400000000ff */
[----:B------:R-:W-:Y:S02]  /*08d0*/  PRMT R23, R22, 0x9910, RZ ;  /* 0x0000991016177816 */ /* 0x000fe400000000ff */
[----:B------:R-:W-:Y:S02]  /*08e0*/  PRMT R17, R17, 0x9910, RZ ;  /* 0x0000991011117816 */ /* 0x000fe400000000ff */
[----:B------:R-:W-:-:S02]  /*08f0*/  MOV R22, R26 ;  /* 0x0000001a00167202 */ /* 0x000fc40000000f00 */
[----:B------:R-:W-:Y:S02]  /*0900*/  SHF.R.S32.HI R18, RZ, 0x5, R18 ;  /* 0x00000005ff127819 */ /* 0x000fe40000011412 */
[----:B------:R-:W-:Y:S02]  /*0910*/  SHF.R.S32.HI R22, RZ, 0x5, R22 ;  /* 0x00000005ff167819 */ /* 0x000fe40000011416 */
[----:B------:R-:W-:Y:S02]  /*0920*/  SHF.R.S32.HI R17, RZ, 0x5, R17 ;  /* 0x00000005ff117819 */ /* 0x000fe40000011411 */
[----:B------:R-:W-:Y:S02]  /*0930*/  PRMT R24, R18, 0x9910, RZ ;  /* 0x0000991012187816 */ /* 0x000fe400000000ff */
[----:B------:R-:W-:Y:S02]  /*0940*/  PRMT R25, R22, 0x9910, RZ ;  /* 0x0000991016197816 */ /* 0x000fe400000000ff */
[----:B------:R-:W-:Y:S01]  /*0950*/  PRMT R18, R17, 0x9910, RZ ;  /* 0x0000991011127816 */ /* 0x000fe200000000ff */
[----:B------:R-:W-:Y:S01]  /*0960*/  IMAD.MOV.U32 R22, RZ, RZ, R24 ;  /* 0x000000ffff167224 */ /* 0x000fe200078e0018 */
[----:B------:R-:W-:-:S02]  /*0970*/  SHF.R.S32.HI R23, RZ, 0x5, R23 ;  /* 0x00000005ff177819 */ /* 0x000fc40000011417 */
[----:B------:R-:W-:Y:S01]  /*0980*/  MOV R24, R25 ;  /* 0x0000001900187202 */ /* 0x000fe20000000f00 */
[----:B------:R-:W-:Y:S01]  /*0990*/  IMAD R33, R13, 0x6, R18 ;  /* 0x000000060d217824 */ /* 0x000fe200078e0212 */
[----:B------:R-:W-:Y:S01]  /*09a0*/  PRMT R26, R23, 0x9910, RZ ;  /* 0x00009910171a7816 */ /* 0x000fe200000000ff */
[C---:B------:R-:W-:Y:S02]  /*09b0*/  IMAD R31, R13.reuse, 0x6, R22 ;  /* 0x000000060d1f7824 */ /* 0x040fe400078e0216 */
[----:B------:R-:W-:Y:S02]  /*09c0*/  IMAD R17, R13, 0x6, R24 ;  /* 0x000000060d117824 */ /* 0x000fe400078e0218 */
[----:B------:R-:W-:-:S04]  /*09d0*/  IMAD.WIDE R34, R33, 0x4, R6 ;  /* 0x0000000421227825 */ /* 0x000fc800078e0206 */
[----:B------:R-:W-:Y:S01]  /*09e0*/  IMAD.WIDE R24, R31, 0x4, R6 ;  /* 0x000000041f187825 */ /* 0x000fe200078e0206 */
[----:B------:R0:W5:Y:S03]  /*09f0*/  LDG.E.EL R23, desc[UR4][R34.64] ;  /* 0x0000000422177981 */ /* 0x000166000c2e1900 */
[----:B------:R-:W-:Y:S02]  /*0a00*/  IMAD R13, R13, 0x6, R26 ;  /* 0x000000060d0d7824 */ /* 0x000fe400078e021a */
[----:B------:R-:W5:Y:S01]  /*0a10*/  LDG.E.EL R24, desc[UR4][R24.64] ;  /* 0x0000000418187981 */ /* 0x000f62000c2e1900 */
[----:B------:R-:W-:-:S04]  /*0a20*/  IMAD.WIDE R36, R17, 0x4, R6 ;  /* 0x0000000411247825 */ /* 0x000fc800078e0206 */
[----:B0-----:R-:W-:Y:S02]  /*0a30*/  IMAD.WIDE R34, R31, 0x4, R4 ;  /* 0x000000041f227825 */ /* 0x001fe400078e0204 */
[----:B------:R-:W0:Y:S01]  /*0a40*/  LDC.64 R30, c[0x0][0x230] ;  /* 0x00008c00ff1e7b82 */ /* 0x000e220000000a00 */
[----:B------:R-:W5:Y:S01]  /*0a50*/  LDG.E.EL R25, desc[UR4][R36.64] ;  /* 0x0000000424197981 */ /* 0x000f62000c2e1900 */
[----:B---3--:R-:W-:Y:S01]  /*0a60*/  FADD R22, -R14, R27 ;  /* 0x0000001b0e167221 */ /* 0x008fe20000000100 */
[--C-:B------:R-:W-:Y:S02]  /*0a70*/  IMAD.WIDE R26, R33, 0x4, R4.reuse ;  /* 0x00000004211a7825 */ /* 0x100fe400078e0204 */
[----:B------:R-:W3:Y:S02]  /*0a80*/  LDG.E.EL R14, desc[UR4][R34.64] ;  /* 0x00000004220e7981 */ /* 0x000ee4000c2e1900 */
[--C-:B------:R-:W-:Y:S02]  /*0a90*/  IMAD.WIDE R32, R17, 0x4, R4.reuse ;  /* 0x0000000411207825 */ /* 0x100fe400078e0204 */
[----:B------:R1:W3:Y:S02]  /*0aa0*/  LDG.E.EL R26, desc[UR4][R26.64] ;  /* 0x000000041a1a7981 */ /* 0x0002e4000c2e1900 */
[----:B------:R-:W-:-:S02]  /*0ab0*/  IMAD.WIDE R4, R13, 0x4, R4 ;  /* 0x000000040d047825 */ /* 0x000fc400078e0204 */
[----:B------:R-:W3:Y:S04]  /*0ac0*/  LDG.E.EL R28, desc[UR4][R32.64] ;  /* 0x00000004201c7981 */ /* 0x000ee8000c2e1900 */
[----:B------:R-:W3:Y:S01]  /*0ad0*/  LDG.E.EL R4, desc[UR4][R4.64] ;  /* 0x0000000404047981 */ /* 0x000ee2000c2e1900 */
[----:B------:R-:W-:-:S04]  /*0ae0*/  IMAD.WIDE R6, R13, 0x4, R6 ;  /* 0x000000040d067825 */ /* 0x000fc800078e0206 */
[----:B--2---:R-:W-:Y:S01]  /*0af0*/  FADD R11, -R11, R16 ;  /* 0x000000100b0b7221 */ /* 0x004fe20000000100 */
[-C--:B----4-:R-:W-:Y:S02]  /*0b00*/  FFMA R18, R12, R29.reuse, 9.9999997473787516356e-06 ;  /* 0x3727c5ac0c127423 */ /* 0x090fe4000000001d */
[----:B------:R-:W2:Y:S01]  /*0b10*/  LDC.64 R12, c[0x0][0x238] ;  /* 0x00008e00ff0c7b82 */ /* 0x000ea20000000a00 */
[----:B-----5:R-:W-:Y:S01]  /*0b20*/  FFMA R16, R2, R29, 9.9999997473787516356e-06 ;  /* 0x3727c5ac02107423 */ /* 0x020fe2000000001d */
[----:B-1----:R-:W1:Y:S01]  /*0b30*/  MUFU.RSQ R27, R18 ;  /* 0x00000012001b7308 */ /* 0x002e620000001400 */
[----:B------:R0:W4:Y:S07]  /*0b40*/  LDG.E.EL R2, desc[UR4][R6.64] ;  /* 0x0000000406027981 */ /* 0x00012e000c2e1900 */
[----:B------:R-:W5:Y:S01]  /*0b50*/  MUFU.RSQ R16, R16 ;  /* 0x0000001000107308 */ /* 0x000f620000001400 */
[----:B0-----:R-:W-:-:S04]  /*0b60*/  IMAD.WIDE R6, R19, 0x4, R30 ;  /* 0x0000000413067825 */ /* 0x001fc800078e021e */
[----:B-1----:R-:W-:Y:S01]  /*0b70*/  FMUL R22, R27, R22 ;  /* 0x000000161b167220 */ /* 0x002fe20000400000 */
[----:B-----5:R-:W-:Y:S01]  /*0b80*/  FMUL R17, R16, R11 ;  /* 0x0000000b10117220 */ /* 0x020fe20000400000 */
[----:B------:R-:W-:Y:S01]  /*0b90*/  FADD R23, -R23, R8 ;  /* 0x0000000817177221 */ /* 0x000fe20000000100 */
[----:B------:R-:W-:Y:S01]  /*0ba0*/  FADD R24, -R24, R9 ;  /* 0x0000000918187221 */ /* 0x000fe20000000100 */
[----:B--2---:R-:W-:-:S04]  /*0bb0*/  IMAD.WIDE R8, R19, 0x4, R12 ;  /* 0x0000000413087825 */ /* 0x004fc800078e020c */
[----:B------:R-:W-:Y:S02]  /*0bc0*/  FADD R25, -R25, R10 ;  /* 0x0000000a19197221 */ /* 0x000fe40000000100 */
[----:B------:R-:W2:Y:S01]  /*0bd0*/  LDG.E.EL.128 R8, desc[UR4][R8.64] ;  /* 0x0000000408087981 */ /* 0x000ea2000c2e1d00 */
[-C--:B---3--:R-:W-:Y:S01]  /*0be0*/  FFMA R27, R14, R29.reuse, 9.9999997473787516356e-06 ;  /* 0x3727c5ac0e1b7423 */ /* 0x088fe2000000001d */
[-C--:B------:R-:W-:Y:S01]  /*0bf0*/  FFMA R26, R26, R29.reuse, 9.9999997473787516356e-06 ;  /* 0x3727c5ac1a1a7423 */ /* 0x080fe2000000001d */
[-C--:B------:R-:W-:Y:S01]  /*0c00*/  FFMA R28, R28, R29.reuse, 9.9999997473787516356e-06 ;  /* 0x3727c5ac1c1c7423 */ /* 0x080fe2000000001d */
[----:B------:R-:W-:Y:S02]  /*0c10*/  FFMA R29, R4, R29, 9.9999997473787516356e-06 ;  /* 0x3727c5ac041d7423 */ /* 0x000fe4000000001d */
[----:B------:R-:W2:Y:S01]  /*0c20*/  LDG.E.EL.128 R4, desc[UR4][R6.64] ;  /* 0x0000000406047981 */ /* 0x000ea2000c2e1d00 */
[----:B------:R-:W-:-:S04]  /*0c30*/  IMAD.WIDE R18, R15, 0x4, R12 ;  /* 0x000000040f127825 */ /* 0x000fc800078e020c */
[----:B------:R-:W-:-:S05]  /*0c40*/  IMAD.WIDE R30, R15, 0x4, R30 ;  /* 0x000000040f1e7825 */ /* 0x000fca00078e021e */
[----:B------:R-:W3:Y:S01]  /*0c50*/  LDG.E.EL.128 R12, desc[UR4][R30.64] ;  /* 0x000000041e0c7981 */ /* 0x000ee2000c2e1d00 */
[----:B------:R-:W0:Y:S01]  /*0c60*/  MUFU.RSQ R26, R26 ;  /* 0x0000001a001a7308 */ /* 0x000e220000001400 */
[----:B--2---:R-:W-:Y:S02]  /*0c70*/  FFMA R4, R4, R17, R8 ;  /* 0x0000001104047223 */ /* 0x004fe40000000008 */
[----:B------:R-:W3:Y:S05]  /*0c80*/  LDG.E.EL.128 R16, desc[UR4][R18.64] ;  /* 0x0000000412107981 */ /* 0x000eea000c2e1d00 */
[----:B------:R-:W1:Y:S01]  /*0c90*/  MUFU.RSQ R27, R27 ;  /* 0x0000001b001b7308 */ /* 0x000e620000001400 */
[----:B------:R-:W-:-:S02]  /*0ca0*/  FFMA R0, R5, R0, R9 ;  /* 0x0000000005007223 */ /* 0x000fc40000000009 */
[----:B------:R-:W2:Y:S05]  /*0cb0*/  LDC.64 R8, c[0x0][0x240] ;  /* 0x00009000ff087b82 */ /* 0x000eaa0000000a00 */
[----:B------:R-:W5:Y:S08]  /*0cc0*/  MUFU.RSQ R28, R28 ;  /* 0x0000001c001c7308 */ /* 0x000f700000001400 */
[----:B------:R-:W5:Y:S01]  /*0cd0*/  MUFU.RSQ R29, R29 ;  /* 0x0000001d001d7308 */ /* 0x000f620000001400 */
[----:B----4-:R-:W-:Y:S01]  /*0ce0*/  FADD R2, -R2, R21 ;  /* 0x0000001502027221 */ /* 0x010fe20000000100 */
[----:B------:R-:W-:Y:S01]  /*0cf0*/  FFMA R7, R7, R22, R11 ;  /* 0x0000001607077223 */ /* 0x000fe2000000000b */
[----:B0-----:R-:W-:Y:S01]  /*0d00*/  FMUL R23, R26, R23 ;  /* 0x000000171a177220 */ /* 0x001fe20000400000 */
[----:B-1----:R-:W-:Y:S01]  /*0d10*/  FMUL R24, R27, R24 ;  /* 0x000000181b187220 */ /* 0x002fe20000400000 */
[----:B-----5:R-:W-:Y:S01]  /*0d20*/  FMUL R25, R28, R25 ;  /* 0x000000191c197220 */ /* 0x020fe20000400000 */
[----:B------:R-:W-:Y:S01]  /*0d30*/  FFMA R6, R6, R3, R10 ;  /* 0x0000000306067223 */ /* 0x000fe2000000000a */
[----:B------:R-:W-:Y:S01]  /*0d40*/  FSETP.GEU.AND P6, PT, R7, RZ, PT ;  /* 0x000000ff0700720b */ /* 0x000fe20003fce000 */
[----:B------:R-:W-:-:S03]  /*0d50*/  FMUL R2, R29, R2 ;  /* 0x000000021d027220 */ /* 0x000fc60000400000 */
[----:B------:R-:W-:Y:S02]  /*0d60*/  SEL R7, R7, RZ, P6 ;  /* 0x000000ff07077207 */ /* 0x000fe40003000000 */
[----:B------:R-:W-:Y:S02]  /*0d70*/  FSETP.GEU.AND P0, PT, R4, RZ, PT ;  /* 0x000000ff0400720b */ /* 0x000fe40003f0e000 */
[----:B------:R-:W-:Y:S02]  /*0d80*/  FSETP.GEU.AND P1, PT, R6, RZ, PT ;  /* 0x000000ff0600720b */ /* 0x000fe40003f2e000 */
[----:B------:R-:W-:Y:S01]  /*0d90*/  FSETP.GEU.AND P2, PT, R0, RZ, PT ;  /* 0x000000ff0000720b */ /* 0x000fe20003f4e000 */
[----:B--2---:R-:W-:Y:S01]  /*0da0*/  IMAD.WIDE R8, R20, 0x4, R8 ;  /* 0x0000000414087825 */ /* 0x004fe200078e0208 */
[----:B------:R-:W-:Y:S02]  /*0db0*/  SEL R4, R4, RZ, P0 ;  /* 0x000000ff04047207 */ /* 0x000fe40000000000 */
[----:B------:R-:W-:-:S02]  /*0dc0*/  SEL R6, R6, RZ, P1 ;  /* 0x000000ff06067207 */ /* 0x000fc40000800000 */
[----:B------:R-:W-:-:S05]  /*0dd0*/  SEL R5, R0, RZ, P2 ;  /* 0x000000ff00057207 */ /* 0x000fca0001000000 */
[----:B------:R-:W-:Y:S01]  /*0de0*/  STG.E.128 desc[UR4][R8.64], R4 ;  /* 0x0000000408007986 */ /* 0x000fe2000c101d04 */
[----:B---3--:R-:W-:Y:S01]  /*0df0*/  FFMA R12, R12, R23, R16 ;  /* 0x000000170c0c7223 */ /* 0x008fe20000000010 */
[----:B------:R-:W-:Y:S01]  /*0e00*/  FFMA R13, R13, R24, R17 ;  /* 0x000000180d0d7223 */ /* 0x000fe20000000011 */
[----:B------:R-:W-:Y:S01]  /*0e10*/  FFMA R14, R14, R25, R18 ;  /* 0x000000190e0e7223 */ /* 0x000fe20000000012 */
[----:B------:R-:W-:Y:S02]  /*0e20*/  FFMA R2, R15, R2, R19 ;  /* 0x000000020f027223 */ /* 0x000fe40000000013 */
[----:B------:R-:W-:Y:S02]  /*0e30*/  FSETP.GEU.AND P5, PT, R12, RZ, PT ;  /* 0x000000ff0c00720b */ /* 0x000fe40003fae000 */
[----:B------:R-:W-:Y:S02]  /*0e40*/  FSETP.GEU.AND P3, PT, R14, RZ, PT ;  /* 0x000000ff0e00720b */ /* 0x000fe40003f6e000 */
[----:B------:R-:W-:-:S02]  /*0e50*/  FSETP.GEU.AND P4, PT, R13, RZ, PT ;  /* 0x000000ff0d00720b */ /* 0x000fc40003f8e000 */
[----:B------:R-:W-:Y:S02]  /*0e60*/  FSETP.GEU.AND P6, PT, R2, RZ, PT ;  /* 0x000000ff0200720b */ /* 0x000fe40003fce000 */
[----:B------:R-:W-:Y:S02]  /*0e70*/  SEL R14, R14, RZ, P3 ;  /* 0x000000ff0e0e7207 */ /* 0x000fe40001800000 */
[----:B------:R-:W-:Y:S02]  /*0e80*/  SEL R13, R13, RZ, P4 ;  /* 0x000000ff0d0d7207 */ /* 0x000fe40002000000 */
[----:B------:R-:W-:Y:S02]  /*0e90*/  SEL R12, R12, RZ, P5 ;  /* 0x000000ff0c0c7207 */ /* 0x000fe40002800000 */
[----:B------:R-:W-:-:S05]  /*0ea0*/  SEL R15, R2, RZ, P6 ;  /* 0x000000ff020f7207 */ /* 0x000fca0003000000 */
[----:B------:R-:W-:Y:S01]  /*0eb0*/  STG.E.128 desc[UR4][R8.64+0x800], R12 ;  /* 0x0008000c08007986 */ /* 0x000fe2000c101d04 */
[----:B------:R-:W-:Y:S05]  /*0ec0*/  EXIT ;  /* 0x000000000000794d */ /* 0x000fea0003800000 */
.L_x_0:
[----:B------:R-:W-:-:S00]  /*0ed0*/  BRA `(.L_x_0) ;  /* 0xfffffffc00fc7947 */ /* 0x000fc0000383ffff */
[----:B------:R-:W-:-:S00]  /*0ee0*/  NOP ;  /* 0x0000000000007918 */ /* 0x000fc00000000000 */
        /* <DEDUP_REMOVED lines=9> */
.L_x_1:


//--------------------- .nv.global.init           --------------------------
	.section	.nv.global.init,"aw",@progbits
.nv.global.init:
	.type		_$_str,@object
	.size		_$_str,(.L_0 - _$_str)
_$_str:
        /*0000*/ 	.byte	0x5f, 0x5f, 0x43, 0x55, 0x44, 0x41, 0x5f, 0x46, 0x54, 0x5a, 0x00
.L_0:


//--------------------- .nv.constant0.triton_poi_fused_native_group_norm_relu_11 --------------------------
	.section	.nv.constant0.triton_poi_fused_native_group_norm_relu_11,"a",@progbits
	.sectionflags	@""
	.align	4
.nv.constant0.triton_poi_fused_native_group_norm_relu_11:
	.zero		588
